//
// Generated by NVIDIA NVVM Compiler
//
// Compiler Build ID: CL-36424714
// Cuda compilation tools, release 13.0, V13.0.88
// Based on NVVM 20.0.0
//

.version 9.0
.target sm_100
.address_size 64

	// .globl	_Z8row_sumsPKfPfm

.visible .entry _Z8row_sumsPKfPfm(
	.param .u64 .ptr .align 1 _Z8row_sumsPKfPfm_param_0,
	.param .u64 .ptr .align 1 _Z8row_sumsPKfPfm_param_1,
	.param .u64 _Z8row_sumsPKfPfm_param_2
)
{
	.reg .pred 	%p<10>;
	.reg .b32 	%r<6>;
	.reg .b32 	%f<82>;
	.reg .b64 	%rd<47>;

	ld.param.u64 	%rd25, [_Z8row_sumsPKfPfm_param_0];
	ld.param.u64 	%rd23, [_Z8row_sumsPKfPfm_param_1];
	ld.param.u64 	%rd24, [_Z8row_sumsPKfPfm_param_2];
	cvta.to.global.u64 	%rd1, %rd25;
	mov.u32 	%r2, %ctaid.x;
	mov.u32 	%r3, %ntid.x;
	mul.lo.s32 	%r1, %r2, %r3;
	mov.u32 	%r4, %tid.x;
	add.s32 	%r5, %r1, %r4;
	cvt.s64.s32 	%rd2, %r5;
	setp.le.u64 	%p1, %rd24, %rd2;
	@%p1 bra 	$L__BB0_14;
	cvt.u64.u32 	%rd3, %r1;
	and.b64  	%rd4, %rd24, 15;
	setp.lt.u64 	%p2, %rd24, 16;
	mov.f32 	%f81, 0f00000000;
	mov.b64 	%rd43, 0;
	@%p2 bra 	$L__BB0_4;
	and.b64  	%rd43, %rd24, -16;
	shl.b64 	%rd27, %rd3, 2;
	add.s64 	%rd28, %rd27, %rd1;
	add.s64 	%rd40, %rd28, 32;
	mov.f32 	%f81, 0f00000000;
	mov.u64 	%rd41, %rd43;
$L__BB0_3:
	.pragma "nounroll";
	ld.global.f32 	%f17, [%rd40+-32];
	add.f32 	%f18, %f81, %f17;
	ld.global.f32 	%f19, [%rd40+-28];
	add.f32 	%f20, %f18, %f19;
	ld.global.f32 	%f21, [%rd40+-24];
	add.f32 	%f22, %f20, %f21;
	ld.global.f32 	%f23, [%rd40+-20];
	add.f32 	%f24, %f22, %f23;
	ld.global.f32 	%f25, [%rd40+-16];
	add.f32 	%f26, %f24, %f25;
	ld.global.f32 	%f27, [%rd40+-12];
	add.f32 	%f28, %f26, %f27;
	ld.global.f32 	%f29, [%rd40+-8];
	add.f32 	%f30, %f28, %f29;
	ld.global.f32 	%f31, [%rd40+-4];
	add.f32 	%f32, %f30, %f31;
	ld.global.f32 	%f33, [%rd40];
	add.f32 	%f34, %f32, %f33;
	ld.global.f32 	%f35, [%rd40+4];
	add.f32 	%f36, %f34, %f35;
	ld.global.f32 	%f37, [%rd40+8];
	add.f32 	%f38, %f36, %f37;
	ld.global.f32 	%f39, [%rd40+12];
	add.f32 	%f40, %f38, %f39;
	ld.global.f32 	%f41, [%rd40+16];
	add.f32 	%f42, %f40, %f41;
	ld.global.f32 	%f43, [%rd40+20];
	add.f32 	%f44, %f42, %f43;
	ld.global.f32 	%f45, [%rd40+24];
	add.f32 	%f46, %f44, %f45;
	ld.global.f32 	%f47, [%rd40+28];
	add.f32 	%f81, %f46, %f47;
	add.s64 	%rd41, %rd41, -16;
	add.s64 	%rd40, %rd40, 64;
	setp.ne.s64 	%p3, %rd41, 0;
	@%p3 bra 	$L__BB0_3;
$L__BB0_4:
	setp.eq.s64 	%p4, %rd4, 0;
	@%p4 bra 	$L__BB0_13;
	and.b64  	%rd12, %rd24, 7;
	setp.lt.u64 	%p5, %rd4, 8;
	@%p5 bra 	$L__BB0_7;
	add.s64 	%rd29, %rd43, %rd3;
	shl.b64 	%rd30, %rd29, 2;
	add.s64 	%rd31, %rd1, %rd30;
	ld.global.f32 	%f49, [%rd31];
	add.f32 	%f50, %f81, %f49;
	ld.global.f32 	%f51, [%rd31+4];
	add.f32 	%f52, %f50, %f51;
	ld.global.f32 	%f53, [%rd31+8];
	add.f32 	%f54, %f52, %f53;
	ld.global.f32 	%f55, [%rd31+12];
	add.f32 	%f56, %f54, %f55;
	ld.global.f32 	%f57, [%rd31+16];
	add.f32 	%f58, %f56, %f57;
	ld.global.f32 	%f59, [%rd31+20];
	add.f32 	%f60, %f58, %f59;
	ld.global.f32 	%f61, [%rd31+24];
	add.f32 	%f62, %f60, %f61;
	ld.global.f32 	%f63, [%rd31+28];
	add.f32 	%f81, %f62, %f63;
	add.s64 	%rd43, %rd43, 8;
$L__BB0_7:
	setp.eq.s64 	%p6, %rd12, 0;
	@%p6 bra 	$L__BB0_13;
	and.b64  	%rd45, %rd24, 3;
	setp.lt.u64 	%p7, %rd12, 4;
	@%p7 bra 	$L__BB0_10;
	add.s64 	%rd32, %rd43, %rd3;
	shl.b64 	%rd33, %rd32, 2;
	add.s64 	%rd34, %rd1, %rd33;
	ld.global.f32 	%f65, [%rd34];
	add.f32 	%f66, %f81, %f65;
	ld.global.f32 	%f67, [%rd34+4];
	add.f32 	%f68, %f66, %f67;
	ld.global.f32 	%f69, [%rd34+8];
	add.f32 	%f70, %f68, %f69;
	ld.global.f32 	%f71, [%rd34+12];
	add.f32 	%f81, %f70, %f71;
	add.s64 	%rd43, %rd43, 4;
$L__BB0_10:
	setp.eq.s64 	%p8, %rd45, 0;
	@%p8 bra 	$L__BB0_13;
	add.s64 	%rd35, %rd43, %rd3;
	shl.b64 	%rd36, %rd35, 2;
	add.s64 	%rd46, %rd1, %rd36;
$L__BB0_12:
	.pragma "nounroll";
	ld.global.f32 	%f72, [%rd46];
	add.f32 	%f81, %f81, %f72;
	add.s64 	%rd46, %rd46, 4;
	add.s64 	%rd45, %rd45, -1;
	setp.ne.s64 	%p9, %rd45, 0;
	@%p9 bra 	$L__BB0_12;
$L__BB0_13:
	cvta.to.global.u64 	%rd37, %rd23;
	shl.b64 	%rd38, %rd2, 2;
	add.s64 	%rd39, %rd37, %rd38;
	st.global.f32 	[%rd39], %f81;
$L__BB0_14:
	ret;

}
	// .globl	_Z11column_sumsPKfPfm
.visible .entry _Z11column_sumsPKfPfm(
	.param .u64 .ptr .align 1 _Z11column_sumsPKfPfm_param_0,
	.param .u64 .ptr .align 1 _Z11column_sumsPKfPfm_param_1,
	.param .u64 _Z11column_sumsPKfPfm_param_2
)
{
	.reg .pred 	%p<10>;
	.reg .b32 	%r<5>;
	.reg .b32 	%f<82>;
	.reg .b64 	%rd<77>;

	ld.param.u64 	%rd29, [_Z11column_sumsPKfPfm_param_0];
	ld.param.u64 	%rd27, [_Z11column_sumsPKfPfm_param_1];
	ld.param.u64 	%rd28, [_Z11column_sumsPKfPfm_param_2];
	cvta.to.global.u64 	%rd1, %rd29;
	mov.u32 	%r3, %ctaid.x;
	mov.u32 	%r1, %ntid.x;
	mov.u32 	%r2, %tid.x;
	mad.lo.s32 	%r4, %r3, %r1, %r2;
	cvt.s64.s32 	%rd2, %r4;
	setp.le.u64 	%p1, %rd28, %rd2;
	@%p1 bra 	$L__BB1_14;
	cvt.u64.u32 	%rd3, %r1;
	cvt.u64.u32 	%rd4, %r2;
	and.b64  	%rd5, %rd28, 15;
	setp.lt.u64 	%p2, %rd28, 16;
	mov.f32 	%f81, 0f00000000;
	mov.b64 	%rd73, 0;
	@%p2 bra 	$L__BB1_4;
	and.b64  	%rd73, %rd28, -16;
	shl.b64 	%rd31, %rd4, 2;
	add.s64 	%rd70, %rd1, %rd31;
	shl.b64 	%rd8, %rd3, 6;
	shl.b64 	%rd9, %rd3, 2;
	mov.f32 	%f81, 0f00000000;
	mov.u64 	%rd71, %rd73;
$L__BB1_3:
	.pragma "nounroll";
	ld.global.f32 	%f17, [%rd70];
	add.f32 	%f18, %f81, %f17;
	add.s64 	%rd32, %rd70, %rd9;
	ld.global.f32 	%f19, [%rd32];
	add.f32 	%f20, %f18, %f19;
	add.s64 	%rd33, %rd32, %rd9;
	ld.global.f32 	%f21, [%rd33];
	add.f32 	%f22, %f20, %f21;
	add.s64 	%rd34, %rd33, %rd9;
	ld.global.f32 	%f23, [%rd34];
	add.f32 	%f24, %f22, %f23;
	add.s64 	%rd35, %rd34, %rd9;
	ld.global.f32 	%f25, [%rd35];
	add.f32 	%f26, %f24, %f25;
	add.s64 	%rd36, %rd35, %rd9;
	ld.global.f32 	%f27, [%rd36];
	add.f32 	%f28, %f26, %f27;
	add.s64 	%rd37, %rd36, %rd9;
	ld.global.f32 	%f29, [%rd37];
	add.f32 	%f30, %f28, %f29;
	add.s64 	%rd38, %rd37, %rd9;
	ld.global.f32 	%f31, [%rd38];
	add.f32 	%f32, %f30, %f31;
	add.s64 	%rd39, %rd38, %rd9;
	ld.global.f32 	%f33, [%rd39];
	add.f32 	%f34, %f32, %f33;
	add.s64 	%rd40, %rd39, %rd9;
	ld.global.f32 	%f35, [%rd40];
	add.f32 	%f36, %f34, %f35;
	add.s64 	%rd41, %rd40, %rd9;
	ld.global.f32 	%f37, [%rd41];
	add.f32 	%f38, %f36, %f37;
	add.s64 	%rd42, %rd41, %rd9;
	ld.global.f32 	%f39, [%rd42];
	add.f32 	%f40, %f38, %f39;
	add.s64 	%rd43, %rd42, %rd9;
	ld.global.f32 	%f41, [%rd43];
	add.f32 	%f42, %f40, %f41;
	add.s64 	%rd44, %rd43, %rd9;
	ld.global.f32 	%f43, [%rd44];
	add.f32 	%f44, %f42, %f43;
	add.s64 	%rd45, %rd44, %rd9;
	ld.global.f32 	%f45, [%rd45];
	add.f32 	%f46, %f44, %f45;
	add.s64 	%rd46, %rd45, %rd9;
	ld.global.f32 	%f47, [%rd46];
	add.f32 	%f81, %f46, %f47;
	add.s64 	%rd71, %rd71, -16;
	add.s64 	%rd70, %rd70, %rd8;
	setp.ne.s64 	%p3, %rd71, 0;
	@%p3 bra 	$L__BB1_3;
$L__BB1_4:
	setp.eq.s64 	%p4, %rd5, 0;
	@%p4 bra 	$L__BB1_13;
	and.b64  	%rd15, %rd28, 7;
	setp.lt.u64 	%p5, %rd5, 8;
	@%p5 bra 	$L__BB1_7;
	mad.lo.s64 	%rd47, %rd73, %rd3, %rd4;
	shl.b64 	%rd48, %rd47, 2;
	add.s64 	%rd49, %rd1, %rd48;
	ld.global.f32 	%f49, [%rd49];
	add.f32 	%f50, %f81, %f49;
	shl.b64 	%rd50, %rd3, 2;
	add.s64 	%rd51, %rd49, %rd50;
	ld.global.f32 	%f51, [%rd51];
	add.f32 	%f52, %f50, %f51;
	add.s64 	%rd52, %rd51, %rd50;
	ld.global.f32 	%f53, [%rd52];
	add.f32 	%f54, %f52, %f53;
	add.s64 	%rd53, %rd52, %rd50;
	ld.global.f32 	%f55, [%rd53];
	add.f32 	%f56, %f54, %f55;
	add.s64 	%rd54, %rd53, %rd50;
	ld.global.f32 	%f57, [%rd54];
	add.f32 	%f58, %f56, %f57;
	add.s64 	%rd55, %rd54, %rd50;
	ld.global.f32 	%f59, [%rd55];
	add.f32 	%f60, %f58, %f59;
	add.s64 	%rd56, %rd55, %rd50;
	ld.global.f32 	%f61, [%rd56];
	add.f32 	%f62, %f60, %f61;
	add.s64 	%rd57, %rd56, %rd50;
	ld.global.f32 	%f63, [%rd57];
	add.f32 	%f81, %f62, %f63;
	add.s64 	%rd73, %rd73, 8;
$L__BB1_7:
	setp.eq.s64 	%p6, %rd15, 0;
	@%p6 bra 	$L__BB1_13;
	and.b64  	%rd75, %rd28, 3;
	setp.lt.u64 	%p7, %rd15, 4;
	@%p7 bra 	$L__BB1_10;
	mad.lo.s64 	%rd58, %rd73, %rd3, %rd4;
	shl.b64 	%rd59, %rd58, 2;
	add.s64 	%rd60, %rd1, %rd59;
	ld.global.f32 	%f65, [%rd60];
	add.f32 	%f66, %f81, %f65;
	shl.b64 	%rd61, %rd3, 2;
	add.s64 	%rd62, %rd60, %rd61;
	ld.global.f32 	%f67, [%rd62];
	add.f32 	%f68, %f66, %f67;
	add.s64 	%rd63, %rd62, %rd61;
	ld.global.f32 	%f69, [%rd63];
	add.f32 	%f70, %f68, %f69;
	add.s64 	%rd64, %rd63, %rd61;
	ld.global.f32 	%f71, [%rd64];
	add.f32 	%f81, %f70, %f71;
	add.s64 	%rd73, %rd73, 4;
$L__BB1_10:
	setp.eq.s64 	%p8, %rd75, 0;
	@%p8 bra 	$L__BB1_13;
	mad.lo.s64 	%rd65, %rd73, %rd3, %rd4;
	shl.b64 	%rd66, %rd65, 2;
	add.s64 	%rd76, %rd1, %rd66;
	shl.b64 	%rd22, %rd3, 2;
$L__BB1_12:
	.pragma "nounroll";
	ld.global.f32 	%f72, [%rd76];
	add.f32 	%f81, %f81, %f72;
	add.s64 	%rd76, %rd76, %rd22;
	add.s64 	%rd75, %rd75, -1;
	setp.ne.s64 	%p9, %rd75, 0;
	@%p9 bra 	$L__BB1_12;
$L__BB1_13:
	cvta.to.global.u64 	%rd67, %rd27;
	shl.b64 	%rd68, %rd2, 2;
	add.s64 	%rd69, %rd67, %rd68;
	st.global.f32 	[%rd69], %f81;
$L__BB1_14:
	ret;

}


// ===== COMPILED SASS (sm_100) =====

	.target	sm_100

	.elftype	@"ET_EXEC"


//--------------------- .note.nv.tkinfo           --------------------------
	.section	.note.nv.tkinfo,"",@"SHT_NOTE"
	.sectionflags	@"SHF_NOTE_NV_TKINFO"
	.tkinfo
        /*0018*/ 	.word	0x00000002
        /*0030*/ 	.string	""
        /*0030*/ 	.string	"ptxas"
        /*0030*/ 	.string	"Cuda compilation tools, release 13.0, V13.0.88"
        /*0030*/ 	.string	"Build cuda_13.0.r13.0/compiler.36424714_0"
        /*0030*/ 	.string	"-arch sm_100 -m 64 "



//--------------------- .note.nv.cuinfo           --------------------------
	.section	.note.nv.cuinfo,"",@"SHT_NOTE"
	.sectionflags	@"SHF_NOTE_NV_CUINFO"
        /*0018*/ 	.short	0x0002
        /*001a*/ 	.short	0x0064
        /*001c*/ 	.short	0x0082
	.zero		2


//--------------------- .nv.info                  --------------------------
	.section	.nv.info,"",@"SHT_CUDA_INFO"
	.align	4


	//----- nvinfo : EIATTR_REGCOUNT
	.align		4
        /*0000*/ 	.byte	0x04, 0x2f
        /*0002*/ 	.short	(.L_1 - .L_0)
	.align		4
.L_0:
        /*0004*/ 	.word	index@(_Z8row_sumsPKfPfm)
        /*0008*/ 	.word	0x0000001d


	//----- nvinfo : EIATTR_FRAME_SIZE
	.align		4
.L_1:
        /*000c*/ 	.byte	0x04, 0x11
        /*000e*/ 	.short	(.L_3 - .L_2)
	.align		4
.L_2:
        /*0010*/ 	.word	index@(_Z8row_sumsPKfPfm)
        /*0014*/ 	.word	0x00000000


	//----- nvinfo : EIATTR_REGCOUNT
	.align		4
.L_3:
        /*0018*/ 	.byte	0x04, 0x2f
        /*001a*/ 	.short	(.L_5 - .L_4)
	.align		4
.L_4:
        /*001c*/ 	.word	index@(_Z11column_sumsPKfPfm)
        /*0020*/ 	.word	0x00000020


	//----- nvinfo : EIATTR_FRAME_SIZE
	.align		4
.L_5:
        /*0024*/ 	.byte	0x04, 0x11
        /*0026*/ 	.short	(.L_7 - .L_6)
	.align		4
.L_6:
        /*0028*/ 	.word	index@(_Z11column_sumsPKfPfm)
        /*002c*/ 	.word	0x00000000


	//----- nvinfo : EIATTR_MIN_STACK_SIZE
	.align		4
.L_7:
        /*0030*/ 	.byte	0x04, 0x12
        /*0032*/ 	.short	(.L_9 - .L_8)
	.align		4
.L_8:
        /*0034*/ 	.word	index@(_Z11column_sumsPKfPfm)
        /*0038*/ 	.word	0x00000000


	//----- nvinfo : EIATTR_MIN_STACK_SIZE
	.align		4
.L_9:
        /*003c*/ 	.byte	0x04, 0x12
        /*003e*/ 	.short	(.L_11 - .L_10)
	.align		4
.L_10:
        /*0040*/ 	.word	index@(_Z8row_sumsPKfPfm)
        /*0044*/ 	.word	0x00000000
.L_11:


//--------------------- .nv.compat                --------------------------
	.section	.nv.compat,"",@"SHT_CUDA_COMPAT_INFO"
	.align	4
        /*0000*/ 	.byte	0x02, 0x09, 0x00, 0x00, 0x02, 0x02, 0x01, 0x00, 0x02, 0x05, 0x05, 0x00, 0x03, 0x07, 0x01, 0x01
        /*0010*/ 	.byte	0x02, 0x03, 0x00, 0x00, 0x02, 0x06, 0x01, 0x00, 0x04, 0x0b, 0x08, 0x00, 0x09, 0x00, 0x00, 0x00
        /*0020*/ 	.byte	0x00, 0x00, 0x00, 0x00


//--------------------- .nv.info._Z11column_sumsPKfPfm --------------------------
	.section	.nv.info._Z11column_sumsPKfPfm,"",@"SHT_CUDA_INFO"
	.sectionflags	@""
	.align	4


	//----- nvinfo : EIATTR_CUDA_API_VERSION
	.align		4
        /*0000*/ 	.byte	0x04, 0x37
        /*0002*/ 	.short	(.L_13 - .L_12)
.L_12:
        /*0004*/ 	.word	0x00000082


	//----- nvinfo : EIATTR_KPARAM_INFO
	.align		4
.L_13:
        /*0008*/ 	.byte	0x04, 0x17
        /*000a*/ 	.short	(.L_15 - .L_14)
.L_14:
        /*000c*/ 	.word	0x00000000
        /*0010*/ 	.short	0x0002
        /*0012*/ 	.short	0x0010
        /*0014*/ 	.byte	0x00, 0xf0, 0x21, 0x00


	//----- nvinfo : EIATTR_KPARAM_INFO
	.align		4
.L_15:
        /*0018*/ 	.byte	0x04, 0x17
        /*001a*/ 	.short	(.L_17 - .L_16)
.L_16:
        /*001c*/ 	.word	0x00000000
        /*0020*/ 	.short	0x0001
        /*0022*/ 	.short	0x0008
        /*0024*/ 	.byte	0x00, 0xf5, 0x21, 0x00


	//----- nvinfo : EIATTR_KPARAM_INFO
	.align		4
.L_17:
        /*0028*/ 	.byte	0x04, 0x17
        /*002a*/ 	.short	(.L_19 - .L_18)
.L_18:
        /*002c*/ 	.word	0x00000000
        /*0030*/ 	.short	0x0000
        /*0032*/ 	.short	0x0000
        /*0034*/ 	.byte	0x00, 0xf5, 0x21, 0x00


	//----- nvinfo : EIATTR_SPARSE_MMA_MASK
	.align		4
.L_19:
        /*0038*/ 	.byte	0x03, 0x50
        /*003a*/ 	.short	0x0000


	//----- nvinfo : EIATTR_MAXREG_COUNT
	.align		4
        /*003c*/ 	.byte	0x03, 0x1b
        /*003e*/ 	.short	0x00ff


	//----- nvinfo : EIATTR_MERCURY_ISA_VERSION
	.align		4
        /*0040*/ 	.byte	0x03, 0x5f
        /*0042*/ 	.short	0x0101


	//----- nvinfo : EIATTR_VRC_CTA_INIT_COUNT
	.align		4
        /*0044*/ 	.byte	0x02, 0x4a
	.zero		1
	.zero		1


	//----- nvinfo : EIATTR_EXIT_INSTR_OFFSETS
	.align		4
        /*0048*/ 	.byte	0x04, 0x1c
        /*004a*/ 	.short	(.L_21 - .L_20)


	//   ....[0]....
.L_20:
        /*004c*/ 	.word	0x00000090


	//   ....[1]....
        /*0050*/ 	.word	0x00000cd0


	//----- nvinfo : EIATTR_CBANK_PARAM_SIZE
	.align		4
.L_21:
        /*0054*/ 	.byte	0x03, 0x19
        /*0056*/ 	.short	0x0018


	//----- nvinfo : EIATTR_PARAM_CBANK
	.align		4
        /*0058*/ 	.byte	0x04, 0x0a
        /*005a*/ 	.short	(.L_23 - .L_22)
	.align		4
.L_22:
        /*005c*/ 	.word	index@(.nv.constant0._Z11column_sumsPKfPfm)
        /*0060*/ 	.short	0x0380
        /*0062*/ 	.short	0x0018


	//----- nvinfo : EIATTR_SW_WAR
	.align		4
.L_23:
        /*0064*/ 	.byte	0x04, 0x36
        /*0066*/ 	.short	(.L_25 - .L_24)
.L_24:
        /*0068*/ 	.word	0x00000008
.L_25:


//--------------------- .nv.info._Z8row_sumsPKfPfm --------------------------
	.section	.nv.info._Z8row_sumsPKfPfm,"",@"SHT_CUDA_INFO"
	.sectionflags	@""
	.align	4


	//----- nvinfo : EIATTR_CUDA_API_VERSION
	.align		4
        /*0000*/ 	.byte	0x04, 0x37
        /*0002*/ 	.short	(.L_27 - .L_26)
.L_26:
        /*0004*/ 	.word	0x00000082


	//----- nvinfo : EIATTR_KPARAM_INFO
	.align		4
.L_27:
        /*0008*/ 	.byte	0x04, 0x17
        /*000a*/ 	.short	(.L_29 - .L_28)
.L_28:
        /*000c*/ 	.word	0x00000000
        /*0010*/ 	.short	0x0002
        /*0012*/ 	.short	0x0010
        /*0014*/ 	.byte	0x00, 0xf0, 0x21, 0x00


	//----- nvinfo : EIATTR_KPARAM_INFO
	.align		4
.L_29:
        /*0018*/ 	.byte	0x04, 0x17
        /*001a*/ 	.short	(.L_31 - .L_30)
.L_30:
        /*001c*/ 	.word	0x00000000
        /*0020*/ 	.short	0x0001
        /*0022*/ 	.short	0x0008
        /*0024*/ 	.byte	0x00, 0xf5, 0x21, 0x00


	//----- nvinfo : EIATTR_KPARAM_INFO
	.align		4
.L_31:
        /*0028*/ 	.byte	0x04, 0x17
        /*002a*/ 	.short	(.L_33 - .L_32)
.L_32:
        /*002c*/ 	.word	0x00000000
        /*0030*/ 	.short	0x0000
        /*0032*/ 	.short	0x0000
        /*0034*/ 	.byte	0x00, 0xf5, 0x21, 0x00


	//----- nvinfo : EIATTR_SPARSE_MMA_MASK
	.align		4
.L_33:
        /*0038*/ 	.byte	0x03, 0x50
        /*003a*/ 	.short	0x0000


	//----- nvinfo : EIATTR_MAXREG_COUNT
	.align		4
        /*003c*/ 	.byte	0x03, 0x1b
        /*003e*/ 	.short	0x00ff


	//----- nvinfo : EIATTR_MERCURY_ISA_VERSION
	.align		4
        /*0040*/ 	.byte	0x03, 0x5f
        /*0042*/ 	.short	0x0101


	//----- nvinfo : EIATTR_VRC_CTA_INIT_COUNT
	.align		4
        /*0044*/ 	.byte	0x02, 0x4a
	.zero		1
	.zero		1


	//----- nvinfo : EIATTR_EXIT_INSTR_OFFSETS
	.align		4
        /*0048*/ 	.byte	0x04, 0x1c
        /*004a*/ 	.short	(.L_35 - .L_34)


	//   ....[0]....
.L_34:
        /*004c*/ 	.word	0x000000a0


	//   ....[1]....
        /*0050*/ 	.word	0x000008f0


	//----- nvinfo : EIATTR_CBANK_PARAM_SIZE
	.align		4
.L_35:
        /*0054*/ 	.byte	0x03, 0x19
        /*0056*/ 	.short	0x0018


	//----- nvinfo : EIATTR_PARAM_CBANK
	.align		4
        /*0058*/ 	.byte	0x04, 0x0a
        /*005a*/ 	.short	(.L_37 - .L_36)
	.align		4
.L_36:
        /*005c*/ 	.word	index@(.nv.constant0._Z8row_sumsPKfPfm)
        /*0060*/ 	.short	0x0380
        /*0062*/ 	.short	0x0018


	//----- nvinfo : EIATTR_SW_WAR
	.align		4
.L_37:
        /*0064*/ 	.byte	0x04, 0x36
        /*0066*/ 	.short	(.L_39 - .L_38)
.L_38:
        /*0068*/ 	.word	0x00000008
.L_39:


//--------------------- .nv.callgraph             --------------------------
	.section	.nv.callgraph,"",@"SHT_CUDA_CALLGRAPH"
	.align	4
	.sectionentsize	8
	.align		4
        /*0000*/ 	.word	0x00000000
	.align		4
        /*0004*/ 	.word	0xffffffff
	.align		4
        /*0008*/ 	.word	0x00000000
	.align		4
        /*000c*/ 	.word	0xfffffffe
	.align		4
        /*0010*/ 	.word	0x00000000
	.align		4
        /*0014*/ 	.word	0xfffffffd
	.align		4
        /*0018*/ 	.word	0x00000000
	.align		4
        /*001c*/ 	.word	0xfffffffc


//--------------------- .text._Z11column_sumsPKfPfm --------------------------
	.section	.text._Z11column_sumsPKfPfm,"ax",@progbits
	.align	128
        .global         _Z11column_sumsPKfPfm
        .type           _Z11column_sumsPKfPfm,@function
        .size           _Z11column_sumsPKfPfm,(.L_x_13 - _Z11column_sumsPKfPfm)
        .other          _Z11column_sumsPKfPfm,@"STO_CUDA_ENTRY STV_DEFAULT"
_Z11column_sumsPKfPfm:
.text._Z11column_sumsPKfPfm:
[----:B------:R-:W-:Y:S01]  /*0000*/  LDC R1, c[0x0][0x37c] ;  /* 0x0000df00ff017b82 */ /* 0x000fe20000000800 */
[----:B------:R-:W0:Y:S07]  /*0010*/  S2R R12, SR_TID.X ;  /* 0x00000000000c7919 */ /* 0x000e2e0000002100 */
[----:B------:R-:W0:Y:S01]  /*0020*/  S2UR UR4, SR_CTAID.X ;  /* 0x00000000000479c3 */ /* 0x000e220000002500 */
[----:B------:R-:W1:Y:S07]  /*0030*/  LDCU.64 UR12, c[0x0][0x390] ;  /* 0x00007200ff0c77ac */ /* 0x000e6e0008000a00 */
[----:B------:R-:W0:Y:S02]  /*0040*/  LDC R0, c[0x0][0x360] ;  /* 0x0000d800ff007b82 */ /* 0x000e240000000800 */
[----:B0-----:R-:W-:-:S05]  /*0050*/  IMAD R2, R0, UR4, R12 ;  /* 0x0000000400027c24 */ /* 0x001fca000f8e020c */
[----:B-1----:R-:W-:Y:S02]  /*0060*/  ISETP.GE.U32.AND P0, PT, R2, UR12, PT ;  /* 0x0000000c02007c0c */ /* 0x002fe4000bf06070 */
[----:B------:R-:W-:-:S04]  /*0070*/  SHF.R.S32.HI R3, RZ, 0x1f, R2 ;  /* 0x0000001fff037819 */ /* 0x000fc80000011402 */
[----:B------:R-:W-:-:S13]  /*0080*/  ISETP.GE.U32.AND.EX P0, PT, R3, UR13, PT, P0 ;  /* 0x0000000d03007c0c */ /* 0x000fda000bf06100 */
[----:B------:R-:W-:Y:S05]  /*0090*/  @P0 EXIT ;  /* 0x000000000000094d */ /* 0x000fea0003800000 */
[----:B------:R-:W-:Y:S01]  /*00a0*/  UISETP.GE.U32.AND UP0, UPT, UR12, 0x10, UPT ;  /* 0x000000100c00788c */ /* 0x000fe2000bf06070 */
[----:B------:R-:W-:Y:S01]  /*00b0*/  IMAD.MOV.U32 R18, RZ, RZ, RZ ;  /* 0x000000ffff127224 */ /* 0x000fe200078e00ff */
[----:B------:R-:W-:Y:S02]  /*00c0*/  ULOP3.LUT UR10, UR12, 0xf, URZ, 0xc0, !UPT ;  /* 0x0000000f0c0a7892 */ /* 0x000fe4000f8ec0ff */
[----:B------:R-:W-:Y:S01]  /*00d0*/  UISETP.GE.U32.AND.EX UP0, UPT, UR13, URZ, UPT, UP0 ;  /* 0x000000ff0d00728c */ /* 0x000fe2000bf06100 */
[----:B------:R-:W-:Y:S01]  /*00e0*/  UMOV UR5, URZ ;  /* 0x000000ff00057c82 */ /* 0x000fe20008000000 */
[----:B------:R-:W-:Y:S01]  /*00f0*/  UMOV UR6, URZ ;  /* 0x000000ff00067c82 */ /* 0x000fe20008000000 */
[----:B------:R-:W0:Y:S06]  /*0100*/  LDCU.64 UR8, c[0x0][0x358] ;  /* 0x00006b00ff0877ac */ /* 0x000e2c0008000a00 */
[----:B------:R-:W-:Y:S05]  /*0110*/  BRA.U !UP0, `(.L_x_0) ;  /* 0x00000005083c7547 */ /* 0x000fea000b800000 */
[----:B------:R-:W1:Y:S01]  /*0120*/  LDCU.64 UR14, c[0x0][0x380] ;  /* 0x00007000ff0e77ac */ /* 0x000e620008000a00 */
[----:B------:R-:W-:Y:S02]  /*0130*/  HFMA2 R18, -RZ, RZ, 0, 0 ;  /* 0x00000000ff127431 */ /* 0x000fe400000001ff */
[----:B------:R-:W-:Y:S01]  /*0140*/  IMAD.SHL.U32 R5, R0, 0x4, RZ ;  /* 0x0000000400057824 */ /* 0x000fe200078e00ff */
[----:B------:R-:W-:Y:S01]  /*0150*/  SHF.R.U32.HI R4, RZ, 0x1e, R0 ;  /* 0x0000001eff047819 */ /* 0x000fe20000011600 */
[----:B------:R-:W2:Y:S01]  /*0160*/  LDCU UR6, c[0x0][0x394] ;  /* 0x00007280ff0677ac */ /* 0x000ea20008000800 */
[----:B------:R-:W-:-:S07]  /*0170*/  ULOP3.LUT UR5, UR12, 0xfffffff0, URZ, 0xc0, !UPT ;  /* 0xfffffff00c057892 */ /* 0x000fce000f8ec0ff */
[----:B------:R-:W-:Y:S01]  /*0180*/  UMOV UR4, UR5 ;  /* 0x0000000500047c82 */ /* 0x000fe20008000000 */
[----:B-1----:R-:W-:-:S04]  /*0190*/  LEA R6, P0, R12, UR14, 0x2 ;  /* 0x0000000e0c067c11 */ /* 0x002fc8000f8010ff */
[----:B------:R-:W-:Y:S01]  /*01a0*/  LEA.HI.X R7, R12, UR15, RZ, 0x2, P0 ;  /* 0x0000000f0c077c11 */ /* 0x000fe200080f14ff */
[----:B--2---:R-:W-:-:S08]  /*01b0*/  UMOV UR7, UR6 ;  /* 0x0000000600077c82 */ /* 0x004fd00008000000 */
.L_x_1:
[----:B0-----:R-:W2:Y:S01]  /*01c0*/  LDG.E R19, desc[UR8][R6.64] ;  /* 0x0000000806137981 */ /* 0x001ea2000c1e1900 */
[----:B------:R-:W-:-:S05]  /*01d0*/  IADD3 R8, P0, PT, R5, R6, RZ ;  /* 0x0000000605087210 */ /* 0x000fca0007f1e0ff */
[----:B------:R-:W-:Y:S01]  /*01e0*/  IMAD.X R9, R4, 0x1, R7, P0 ;  /* 0x0000000104097824 */ /* 0x000fe200000e0607 */
[----:B------:R-:W-:-:S04]  /*01f0*/  IADD3 R14, P0, PT, R5, R8, RZ ;  /* 0x00000008050e7210 */ /* 0x000fc80007f1e0ff */
[----:B------:R-:W3:Y:S01]  /*0200*/  LDG.E R8, desc[UR8][R8.64] ;  /* 0x0000000808087981 */ /* 0x000ee2000c1e1900 */
[----:B------:R-:W-:Y:S01]  /*0210*/  IMAD.X R15, R4, 0x1, R9, P0 ;  /* 0x00000001040f7824 */ /* 0x000fe200000e0609 */
[----:B------:R-:W-:-:S04]  /*0220*/  IADD3 R10, P0, PT, R5, R14, RZ ;  /* 0x0000000e050a7210 */ /* 0x000fc80007f1e0ff */
[C---:B------:R-:W-:Y:S02]  /*0230*/  IADD3.X R11, PT, PT, R4.reuse, R15, RZ, P0, !PT ;  /* 0x0000000f040b7210 */ /* 0x040fe400007fe4ff */
[C---:B------:R-:W-:Y:S01]  /*0240*/  IADD3 R26, P0, PT, R5.reuse, R10, RZ ;  /* 0x0000000a051a7210 */ /* 0x040fe20007f1e0ff */
[----:B------:R0:W4:Y:S04]  /*0250*/  LDG.E R9, desc[UR8][R14.64] ;  /* 0x000000080e097981 */ /* 0x000128000c1e1900 */
[C---:B------:R-:W-:Y:S01]  /*0260*/  IMAD.X R27, R4.reuse, 0x1, R11, P0 ;  /* 0x00000001041b7824 */ /* 0x040fe200000e060b */
[C---:B------:R-:W-:Y:S01]  /*0270*/  IADD3 R20, P0, PT, R5.reuse, R26, RZ ;  /* 0x0000001a05147210 */ /* 0x040fe20007f1e0ff */
[----:B------:R-:W5:Y:S04]  /*0280*/  LDG.E R10, desc[UR8][R10.64] ;  /* 0x000000080a0a7981 */ /* 0x000f68000c1e1900 */
[----:B------:R-:W-:Y:S01]  /*0290*/  IMAD.X R21, R4, 0x1, R27, P0 ;  /* 0x0000000104157824 */ /* 0x000fe200000e061b */
[----:B------:R-:W-:-:S04]  /*02a0*/  IADD3 R28, P0, PT, R5, R20, RZ ;  /* 0x00000014051c7210 */ /* 0x000fc80007f1e0ff */
[----:B------:R-:W-:Y:S01]  /*02b0*/  IADD3.X R29, PT, PT, R4, R21, RZ, P0, !PT ;  /* 0x00000015041d7210 */ /* 0x000fe200007fe4ff */
[----:B------:R1:W5:Y:S01]  /*02c0*/  LDG.E R11, desc[UR8][R26.64] ;  /* 0x000000081a0b7981 */ /* 0x000362000c1e1900 */
[----:B------:R-:W-:-:S03]  /*02d0*/  IADD3 R22, P0, PT, R5, R28, RZ ;  /* 0x0000001c05167210 */ /* 0x000fc60007f1e0ff */
[----:B------:R-:W5:Y:S02]  /*02e0*/  LDG.E R20, desc[UR8][R20.64] ;  /* 0x0000000814147981 */ /* 0x000f64000c1e1900 */
[----:B------:R-:W-:Y:S01]  /*02f0*/  IMAD.X R23, R4, 0x1, R29, P0 ;  /* 0x0000000104177824 */ /* 0x000fe200000e061d */
[----:B------:R-:W-:-:S04]  /*0300*/  IADD3 R16, P0, PT, R5, R22, RZ ;  /* 0x0000001605107210 */ /* 0x000fc80007f1e0ff */
[----:B------:R-:W5:Y:S01]  /*0310*/  LDG.E R22, desc[UR8][R22.64] ;  /* 0x0000000816167981 */ /* 0x000f62000c1e1900 */
[C---:B------:R-:W-:Y:S01]  /*0320*/  IMAD.X R17, R4.reuse, 0x1, R23, P0 ;  /* 0x0000000104117824 */ /* 0x040fe200000e0617 */
[C---:B------:R-:W-:Y:S02]  /*0330*/  IADD3 R24, P0, PT, R5.reuse, R16, RZ ;  /* 0x0000001005187210 */ /* 0x040fe40007f1e0ff */
[----:B------:R1:W5:Y:S02]  /*0340*/  LDG.E R21, desc[UR8][R28.64] ;  /* 0x000000081c157981 */ /* 0x000364000c1e1900 */
[C---:B------:R-:W-:Y:S02]  /*0350*/  IADD3.X R25, PT, PT, R4.reuse, R17, RZ, P0, !PT ;  /* 0x0000001104197210 */ /* 0x040fe400007fe4ff */
[C---:B0-----:R-:W-:Y:S01]  /*0360*/  IADD3 R14, P0, PT, R5.reuse, R24, RZ ;  /* 0x00000018050e7210 */ /* 0x041fe20007f1e0ff */
[----:B------:R0:W5:Y:S04]  /*0370*/  LDG.E R23, desc[UR8][R16.64] ;  /* 0x0000000810177981 */ /* 0x000168000c1e1900 */
[C---:B------:R-:W-:Y:S01]  /*0380*/  IMAD.X R15, R4.reuse, 0x1, R25, P0 ;  /* 0x00000001040f7824 */ /* 0x040fe200000e0619 */
[C---:B-1----:R-:W-:Y:S01]  /*0390*/  IADD3 R26, P0, PT, R5.reuse, R14, RZ ;  /* 0x0000000e051a7210 */ /* 0x042fe20007f1e0ff */
[----:B------:R-:W5:Y:S04]  /*03a0*/  LDG.E R24, desc[UR8][R24.64] ;  /* 0x0000000818187981 */ /* 0x000f68000c1e1900 */
[----:B------:R-:W-:Y:S01]  /*03b0*/  IMAD.X R27, R4, 0x1, R15, P0 ;  /* 0x00000001041b7824 */ /* 0x000fe200000e060f */
[----:B------:R-:W-:-:S04]  /*03c0*/  IADD3 R28, P0, PT, R5, R26, RZ ;  /* 0x0000001a051c7210 */ /* 0x000fc80007f1e0ff */
[----:B------:R-:W-:Y:S01]  /*03d0*/  IADD3.X R29, PT, PT, R4, R27, RZ, P0, !PT ;  /* 0x0000001b041d7210 */ /* 0x000fe200007fe4ff */
[----:B------:R1:W5:Y:S01]  /*03e0*/  LDG.E R25, desc[UR8][R14.64] ;  /* 0x000000080e197981 */ /* 0x000362000c1e1900 */
[----:B0-----:R-:W-:-:S03]  /*03f0*/  IADD3 R16, P0, PT, R5, R28, RZ ;  /* 0x0000001c05107210 */ /* 0x001fc60007f1e0ff */
[----:B------:R-:W5:Y:S02]  /*0400*/  LDG.E R26, desc[UR8][R26.64] ;  /* 0x000000081a1a7981 */ /* 0x000f64000c1e1900 */
[----:B------:R-:W-:Y:S01]  /*0410*/  IMAD.X R17, R4, 0x1, R29, P0 ;  /* 0x0000000104117824 */ /* 0x000fe200000e061d */
[----:B-1----:R-:W-:-:S04]  /*0420*/  IADD3 R14, P0, PT, R5, R16, RZ ;  /* 0x00000010050e7210 */ /* 0x002fc80007f1e0ff */
[----:B------:R2:W5:Y:S01]  /*0430*/  LDG.E R16, desc[UR8][R16.64] ;  /* 0x0000000810107981 */ /* 0x000562000c1e1900 */
[----:B------:R-:W-:-:S03]  /*0440*/  IMAD.X R15, R4, 0x1, R17, P0 ;  /* 0x00000001040f7824 */ /* 0x000fc600000e0611 */
[----:B------:R-:W5:Y:S01]  /*0450*/  LDG.E R27, desc[UR8][R28.64] ;  /* 0x000000081c1b7981 */ /* 0x000f62000c1e1900 */
[----:B--2---:R-:W-:Y:S01]  /*0460*/  FADD R17, R19, R18 ;  /* 0x0000001213117221 */ /* 0x004fe20000000000 */
[----:B------:R-:W-:Y:S02]  /*0470*/  IADD3 R18, P0, PT, R5, R14, RZ ;  /* 0x0000000e05127210 */ /* 0x000fe40007f1e0ff */
[----:B------:R-:W2:Y:S02]  /*0480*/  LDG.E R14, desc[UR8][R14.64] ;  /* 0x000000080e0e7981 */ /* 0x000ea4000c1e1900 */
[----:B------:R-:W-:-:S05]  /*0490*/  IADD3.X R19, PT, PT, R4, R15, RZ, P0, !PT ;  /* 0x0000000f04137210 */ /* 0x000fca00007fe4ff */
[----:B------:R-:W2:Y:S01]  /*04a0*/  LDG.E R18, desc[UR8][R18.64] ;  /* 0x0000000812127981 */ /* 0x000ea2000c1e1900 */
[----:B---3--:R-:W-:-:S04]  /*04b0*/  FADD R8, R17, R8 ;  /* 0x0000000811087221 */ /* 0x008fc80000000000 */
[----:B----4-:R-:W-:-:S04]  /*04c0*/  FADD R9, R8, R9 ;  /* 0x0000000908097221 */ /* 0x010fc80000000000 */
[----:B-----5:R-:W-:-:S04]  /*04d0*/  FADD R10, R9, R10 ;  /* 0x0000000a090a7221 */ /* 0x020fc80000000000 */
[----:B------:R-:W-:-:S04]  /*04e0*/  FADD R11, R10, R11 ;  /* 0x0000000b0a0b7221 */ /* 0x000fc80000000000 */
[----:B------:R-:W-:-:S04]  /*04f0*/  FADD R20, R11, R20 ;  /* 0x000000140b147221 */ /* 0x000fc80000000000 */
[----:B------:R-:W-:-:S04]  /*0500*/  FADD R21, R20, R21 ;  /* 0x0000001514157221 */ /* 0x000fc80000000000 */
[----:B------:R-:W-:-:S04]  /*0510*/  FADD R22, R21, R22 ;  /* 0x0000001615167221 */ /* 0x000fc80000000000 */
[----:B------:R-:W-:-:S04]  /*0520*/  FADD R23, R22, R23 ;  /* 0x0000001716177221 */ /* 0x000fc80000000000 */
[----:B------:R-:W-:Y:S01]  /*0530*/  FADD R24, R23, R24 ;  /* 0x0000001817187221 */ /* 0x000fe20000000000 */
[----:B------:R-:W-:-:S04]  /*0540*/  UIADD3 UR4, UP0, UPT, UR4, -0x10, URZ ;  /* 0xfffffff004047890 */ /* 0x000fc8000ff1e0ff */
[----:B------:R-:W-:Y:S01]  /*0550*/  UIADD3.X UR7, UPT, UPT, UR7, -0x1, URZ, UP0, !UPT ;  /* 0xffffffff07077890 */ /* 0x000fe200087fe4ff */
[----:B------:R-:W-:Y:S01]  /*0560*/  FADD R25, R24, R25 ;  /* 0x0000001918197221 */ /* 0x000fe20000000000 */
[----:B------:R-:W-:-:S03]  /*0570*/  UISETP.NE.U32.AND UP0, UPT, UR4, URZ, UPT ;  /* 0x000000ff0400728c */ /* 0x000fc6000bf05070 */
[----:B------:R-:W-:Y:S01]  /*0580*/  FADD R26, R25, R26 ;  /* 0x0000001a191a7221 */ /* 0x000fe20000000000 */
[----:B------:R-:W-:Y:S01]  /*0590*/  UISETP.NE.AND.EX UP0, UPT, UR7, URZ, UPT, UP0 ;  /* 0x000000ff0700728c */ /* 0x000fe2000bf05300 */
[----:B------:R-:W-:Y:S02]  /*05a0*/  LEA R6, P0, R0, R6, 0x6 ;  /* 0x0000000600067211 */ /* 0x000fe400078030ff */
[----:B------:R-:W-:-:S04]  /*05b0*/  FADD R27, R26, R27 ;  /* 0x0000001b1a1b7221 */ /* 0x000fc80000000000 */
[----:B------:R-:W-:Y:S01]  /*05c0*/  FADD R27, R27, R16 ;  /* 0x000000101b1b7221 */ /* 0x000fe20000000000 */
[----:B------:R-:W-:-:S03]  /*05d0*/  LEA.HI.X R7, R0, R7, RZ, 0x6, P0 ;  /* 0x0000000700077211 */ /* 0x000fc600000f34ff */
[----:B--2---:R-:W-:-:S04]  /*05e0*/  FADD R27, R27, R14 ;  /* 0x0000000e1b1b7221 */ /* 0x004fc80000000000 */
[----:B------:R-:W-:Y:S01]  /*05f0*/  FADD R18, R27, R18 ;  /* 0x000000121b127221 */ /* 0x000fe20000000000 */
[----:B------:R-:W-:Y:S06]  /*0600*/  BRA.U UP0, `(.L_x_1) ;  /* 0xfffffff900ec7547 */ /* 0x000fec000b83ffff */
.L_x_0:
[----:B------:R-:W-:-:S04]  /*0610*/  UISETP.NE.U32.AND UP0, UPT, UR10, URZ, UPT ;  /* 0x000000ff0a00728c */ /* 0x000fc8000bf05070 */
[----:B------:R-:W-:-:S09]  /*0620*/  UISETP.NE.AND.EX UP0, UPT, URZ, URZ, UPT, UP0 ;  /* 0x000000ffff00728c */ /* 0x000fd2000bf05300 */
[----:B------:R-:W-:Y:S05]  /*0630*/  BRA.U !UP0, `(.L_x_2) ;  /* 0x0000000508947547 */ /* 0x000fea000b800000 */
[----:B------:R-:W-:Y:S02]  /*0640*/  UISETP.GE.U32.AND UP1, UPT, UR10, 0x8, UPT ;  /* 0x000000080a00788c */ /* 0x000fe4000bf26070 */
[----:B------:R-:W-:Y:S02]  /*0650*/  ULOP3.LUT UR4, UR12, 0x7, URZ, 0xc0, !UPT ;  /* 0x000000070c047892 */ /* 0x000fe4000f8ec0ff */
[----:B------:R-:W-:Y:S02]  /*0660*/  UISETP.GE.U32.AND.EX UP1, UPT, URZ, URZ, UPT, UP1 ;  /* 0x000000ffff00728c */ /* 0x000fe4000bf26110 */
[----:B------:R-:W-:-:S04]  /*0670*/  UISETP.NE.U32.AND UP0, UPT, UR4, URZ, UPT ;  /* 0x000000ff0400728c */ /* 0x000fc8000bf05070 */
[----:B------:R-:W-:-:S03]  /*0680*/  UISETP.NE.AND.EX UP0, UPT, URZ, URZ, UPT, UP0 ;  /* 0x000000ffff00728c */ /* 0x000fc6000bf05300 */
[----:B------:R-:W-:Y:S08]  /*0690*/  BRA.U !UP1, `(.L_x_3) ;  /* 0x0000000109a47547 */ /* 0x000ff0000b800000 */
[----:B------:R-:W1:Y:S01]  /*06a0*/  LDCU.64 UR10, c[0x0][0x380] ;  /* 0x00007000ff0a77ac */ /* 0x000e620008000a00 */
[----:B------:R-:W-:Y:S01]  /*06b0*/  IMAD.MOV.U32 R13, RZ, RZ, RZ ;  /* 0x000000ffff0d7224 */ /* 0x000fe200078e00ff */
[C---:B------:R-:W-:Y:S01]  /*06c0*/  SHF.L.U32 R15, R0.reuse, 0x2, RZ ;  /* 0x00000002000f7819 */ /* 0x040fe200000006ff */
[C---:B------:R-:W-:Y:S01]  /*06d0*/  IMAD R7, R0.reuse, UR6, RZ ;  /* 0x0000000600077c24 */ /* 0x040fe2000f8e02ff */
[----:B------:R-:W-:Y:S01]  /*06e0*/  SHF.R.U32.HI R11, RZ, 0x1e, R0 ;  /* 0x0000001eff0b7819 */ /* 0x000fe20000011600 */
[----:B------:R-:W-:-:S04]  /*06f0*/  IMAD.WIDE.U32 R4, R0, UR5, R12 ;  /* 0x0000000500047c25 */ /* 0x000fc8000f8e000c */
[----:B------:R-:W-:Y:S01]  /*0700*/  IMAD.IADD R5, R5, 0x1, R7 ;  /* 0x0000000105057824 */ /* 0x000fe200078e0207 */
[----:B-1----:R-:W-:-:S04]  /*0710*/  LEA R16, P1, R4, UR10, 0x2 ;  /* 0x0000000a04107c11 */ /* 0x002fc8000f8210ff */
[C---:B------:R-:W-:Y:S02]  /*0720*/  IADD3 R20, P0, PT, R15.reuse, R16, RZ ;  /* 0x000000100f147210 */ /* 0x040fe40007f1e0ff */
[----:B------:R-:W-:Y:S02]  /*0730*/  LEA.HI.X R17, R4, UR11, R5, 0x2, P1 ;  /* 0x0000000b04117c11 */ /* 0x000fe400088f1405 */
[----:B------:R-:W-:Y:S02]  /*0740*/  IADD3 R22, P1, PT, R15, R20, RZ ;  /* 0x000000140f167210 */ /* 0x000fe40007f3e0ff */
[----:B------:R-:W-:Y:S02]  /*0750*/  IADD3.X R21, PT, PT, R11, R17, RZ, P0, !PT ;  /* 0x000000110b157210 */ /* 0x000fe400007fe4ff */
[----:B------:R-:W-:Y:S01]  /*0760*/  IADD3 R6, P0, PT, R15, R22, RZ ;  /* 0x000000160f067210 */ /* 0x000fe20007f1e0ff */
[----:B0-----:R-:W2:Y:S02]  /*0770*/  LDG.E R17, desc[UR8][R16.64] ;  /* 0x0000000810117981 */ /* 0x001ea4000c1e1900 */
[----:B------:R-:W-:Y:S01]  /*0780*/  IMAD.X R23, R11, 0x1, R21, P1 ;  /* 0x000000010b177824 */ /* 0x000fe200008e0615 */
[----:B------:R-:W-:Y:S01]  /*0790*/  IADD3 R4, P1, PT, R15, R6, RZ ;  /* 0x000000060f047210 */ /* 0x000fe20007f3e0ff */
[----:B------:R-:W3:Y:S03]  /*07a0*/  LDG.E R20, desc[UR8][R20.64] ;  /* 0x0000000814147981 */ /* 0x000ee6000c1e1900 */
[----:B------:R-:W-:Y:S01]  /*07b0*/  IADD3.X R7, PT, PT, R11, R23, RZ, P0, !PT ;  /* 0x000000170b077210 */ /* 0x000fe200007fe4ff */
[----:B------:R-:W4:Y:S01]  /*07c0*/  LDG.E R22, desc[UR8][R22.64] ;  /* 0x0000000816167981 */ /* 0x000f22000c1e1900 */
[----:B------:R-:W-:-:S03]  /*07d0*/  IADD3 R8, P0, PT, R15, R4, RZ ;  /* 0x000000040f087210 */ /* 0x000fc60007f1e0ff */
[----:B------:R-:W-:Y:S01]  /*07e0*/  IMAD.X R5, R11, 0x1, R7, P1 ;  /* 0x000000010b057824 */ /* 0x000fe200008e0607 */
[----:B------:R-:W5:Y:S01]  /*07f0*/  LDG.E R6, desc[UR8][R6.64] ;  /* 0x0000000806067981 */ /* 0x000f62000c1e1900 */
[----:B------:R-:W-:-:S03]  /*0800*/  IADD3 R14, P1, PT, R15, R8, RZ ;  /* 0x000000080f0e7210 */ /* 0x000fc60007f3e0ff */
[----:B------:R-:W-:Y:S02]  /*0810*/  IADD3.X R9, PT, PT, R11, R5, RZ, P0, !PT ;  /* 0x000000050b097210 */ /* 0x000fe400007fe4ff */
[----:B------:R-:W5:Y:S01]  /*0820*/  LDG.E R5, desc[UR8][R4.64] ;  /* 0x0000000804057981 */ /* 0x000f62000c1e1900 */
[----:B------:R-:W-:Y:S02]  /*0830*/  IADD3 R10, P0, PT, R15, R14, RZ ;  /* 0x0000000e0f0a7210 */ /* 0x000fe40007f1e0ff */
[C---:B------:R-:W-:Y:S01]  /*0840*/  IMAD.X R15, R11.reuse, 0x1, R9, P1 ;  /* 0x000000010b0f7824 */ /* 0x040fe200008e0609 */
[----:B------:R-:W5:Y:S04]  /*0850*/  LDG.E R8, desc[UR8][R8.64] ;  /* 0x0000000808087981 */ /* 0x000f68000c1e1900 */
[----:B------:R-:W-:Y:S01]  /*0860*/  IADD3.X R11, PT, PT, R11, R15, RZ, P0, !PT ;  /* 0x0000000f0b0b7210 */ /* 0x000fe200007fe4ff */
[----:B------:R-:W5:Y:S04]  /*0870*/  LDG.E R14, desc[UR8][R14.64] ;  /* 0x000000080e0e7981 */ /* 0x000f68000c1e1900 */
[----:B------:R-:W5:Y:S01]  /*0880*/  LDG.E R10, desc[UR8][R10.64] ;  /* 0x000000080a0a7981 */ /* 0x000f62000c1e1900 */
[----:B------:R-:W-:-:S04]  /*0890*/  UIADD3 UR5, UP1, UPT, UR5, 0x8, URZ ;  /* 0x0000000805057890 */ /* 0x000fc8000ff3e0ff */
[----:B------:R-:W-:Y:S01]  /*08a0*/  UIADD3.X UR6, UPT, UPT, URZ, UR6, URZ, UP1, !UPT ;  /* 0x00000006ff067290 */ /* 0x000fe20008ffe4ff */
[----:B--2---:R-:W-:-:S04]  /*08b0*/  FADD R17, R18, R17 ;  /* 0x0000001112117221 */ /* 0x004fc80000000000 */
[----:B---3--:R-:W-:-:S04]  /*08c0*/  FADD R17, R17, R20 ;  /* 0x0000001411117221 */ /* 0x008fc80000000000 */
[----:B----4-:R-:W-:-:S04]  /*08d0*/  FADD R17, R17, R22 ;  /* 0x0000001611117221 */ /* 0x010fc80000000000 */
[----:B-----5:R-:W-:-:S04]  /*08e0*/  FADD R6, R17, R6 ;  /* 0x0000000611067221 */ /* 0x020fc80000000000 */
[----:B------:R-:W-:-:S04]  /*08f0*/  FADD R5, R6, R5 ;  /* 0x0000000506057221 */ /* 0x000fc80000000000 */
[----:B------:R-:W-:-:S04]  /*0900*/  FADD R5, R5, R8 ;  /* 0x0000000805057221 */ /* 0x000fc80000000000 */
[----:B------:R-:W-:-:S04]  /*0910*/  FADD R5, R5, R14 ;  /* 0x0000000e05057221 */ /* 0x000fc80000000000 */
[----:B------:R-:W-:-:S07]  /*0920*/  FADD R18, R5, R10 ;  /* 0x0000000a05127221 */ /* 0x000fce0000000000 */
.L_x_3:
[----:B------:R-:W-:Y:S05]  /*0930*/  BRA.U !UP0, `(.L_x_2) ;  /* 0x0000000108d47547 */ /* 0x000fea000b800000 */
[----:B------:R-:W-:Y:S02]  /*0940*/  UISETP.GE.U32.AND UP1, UPT, UR4, 0x4, UPT ;  /* 0x000000040400788c */ /* 0x000fe4000bf26070 */
[----:B------:R-:W-:Y:S02]  /*0950*/  ULOP3.LUT UR7, UR12, 0x3, URZ, 0xc0, !UPT ;  /* 0x000000030c077892 */ /* 0x000fe4000f8ec0ff */
[----:B------:R-:W-:Y:S02]  /*0960*/  UISETP.GE.U32.AND.EX UP1, UPT, URZ, URZ, UPT, UP1 ;  /* 0x000000ffff00728c */ /* 0x000fe4000bf26110 */
[----:B------:R-:W-:Y:S01]  /*0970*/  UISETP.NE.U32.AND UP0, UPT, UR7, URZ, UPT ;  /* 0x000000ff0700728c */ /* 0x000fe2000bf05070 */
[----:B------:R-:W-:-:S03]  /*0980*/  UMOV UR4, URZ ;  /* 0x000000ff00047c82 */ /* 0x000fc60008000000 */
[----:B------:R-:W-:-:S03]  /*0990*/  UISETP.NE.AND.EX UP0, UPT, UR4, URZ, UPT, UP0 ;  /* 0x000000ff0400728c */ /* 0x000fc6000bf05300 */
[----:B------:R-:W-:Y:S08]  /*09a0*/  BRA.U !UP1, `(.L_x_4) ;  /* 0x0000000109687547 */ /* 0x000ff0000b800000 */
[----:B------:R-:W1:Y:S01]  /*09b0*/  LDCU.64 UR10, c[0x0][0x380] ;  /* 0x00007000ff0a77ac */ /* 0x000e620008000a00 */
[----:B------:R-:W-:Y:S02]  /*09c0*/  HFMA2 R5, -RZ, RZ, 0, 0 ;  /* 0x00000000ff057431 */ /* 0x000fe400000001ff */
[----:B------:R-:W-:Y:S01]  /*09d0*/  IMAD.MOV.U32 R4, RZ, RZ, R12 ;  /* 0x000000ffff047224 */ /* 0x000fe200078e000c */
[----:B------:R-:W-:Y:S01]  /*09e0*/  SHF.R.U32.HI R15, RZ, 0x1e, R0 ;  /* 0x0000001eff0f7819 */ /* 0x000fe20000011600 */
[C---:B------:R-:W-:Y:S02]  /*09f0*/  IMAD R7, R0.reuse, UR6, RZ ;  /* 0x0000000600077c24 */ /* 0x040fe4000f8e02ff */
[C---:B------:R-:W-:Y:S02]  /*0a00*/  IMAD.SHL.U32 R11, R0.reuse, 0x4, RZ ;  /* 0x00000004000b7824 */ /* 0x040fe400078e00ff */
[----:B------:R-:W-:-:S05]  /*0a10*/  IMAD.WIDE.U32 R4, R0, UR5, R4 ;  /* 0x0000000500047c25 */ /* 0x000fca000f8e0004 */
[----:B------:R-:W-:Y:S02]  /*0a20*/  IADD3 R7, PT, PT, R5, R7, RZ ;  /* 0x0000000705077210 */ /* 0x000fe40007ffe0ff */
[----:B-1----:R-:W-:-:S04]  /*0a30*/  LEA R6, P1, R4, UR10, 0x2 ;  /* 0x0000000a04067c11 */ /* 0x002fc8000f8210ff */
[C---:B------:R-:W-:Y:S02]  /*0a40*/  IADD3 R8, P0, PT, R11.reuse, R6, RZ ;  /* 0x000000060b087210 */ /* 0x040fe40007f1e0ff */
[----:B------:R-:W-:Y:S02]  /*0a50*/  LEA.HI.X R7, R4, UR11, R7, 0x2, P1 ;  /* 0x0000000b04077c11 */ /* 0x000fe400088f1407 */
[----:B------:R-:W-:-:S03]  /*0a60*/  IADD3 R4, P1, PT, R11, R8, RZ ;  /* 0x000000080b047210 */ /* 0x000fc60007f3e0ff */
[----:B------:R-:W-:Y:S01]  /*0a70*/  IMAD.X R9, R15, 0x1, R7, P0 ;  /* 0x000000010f097824 */ /* 0x000fe200000e0607 */
[----:B------:R-:W-:Y:S01]  /*0a80*/  IADD3 R10, P0, PT, R11, R4, RZ ;  /* 0x000000040b0a7210 */ /* 0x000fe20007f1e0ff */
[----:B0-----:R-:W2:Y:S03]  /*0a90*/  LDG.E R7, desc[UR8][R6.64] ;  /* 0x0000000806077981 */ /* 0x001ea6000c1e1900 */
[C---:B------:R-:W-:Y:S02]  /*0aa0*/  IADD3.X R5, PT, PT, R15.reuse, R9, RZ, P1, !PT ;  /* 0x000000090f057210 */ /* 0x040fe40000ffe4ff */
[----:B------:R-:W3:Y:S03]  /*0ab0*/  LDG.E R9, desc[UR8][R8.64] ;  /* 0x0000000808097981 */ /* 0x000ee6000c1e1900 */
[----:B------:R-:W-:-:S02]  /*0ac0*/  IMAD.X R11, R15, 0x1, R5, P0 ;  /* 0x000000010f0b7824 */ /* 0x000fc400000e0605 */
[----:B------:R-:W4:Y:S04]  /*0ad0*/  LDG.E R5, desc[UR8][R4.64] ;  /* 0x0000000804057981 */ /* 0x000f28000c1e1900 */
[----:B------:R-:W5:Y:S01]  /*0ae0*/  LDG.E R11, desc[UR8][R10.64] ;  /* 0x000000080a0b7981 */ /* 0x000f62000c1e1900 */
[----:B------:R-:W-:-:S04]  /*0af0*/  UIADD3 UR5, UP1, UPT, UR5, 0x4, URZ ;  /* 0x0000000405057890 */ /* 0x000fc8000ff3e0ff */
[----:B------:R-:W-:Y:S01]  /*0b00*/  UIADD3.X UR6, UPT, UPT, URZ, UR6, URZ, UP1, !UPT ;  /* 0x00000006ff067290 */ /* 0x000fe20008ffe4ff */
[----:B--2---:R-:W-:-:S04]  /*0b10*/  FADD R18, R18, R7 ;  /* 0x0000000712127221 */ /* 0x004fc80000000000 */
[----:B---3--:R-:W-:-:S04]  /*0b20*/  FADD R18, R18, R9 ;  /* 0x0000000912127221 */ /* 0x008fc80000000000 */
[----:B----4-:R-:W-:-:S04]  /*0b30*/  FADD R18, R18, R5 ;  /* 0x0000000512127221 */ /* 0x010fc80000000000 */
[----:B-----5:R-:W-:-:S07]  /*0b40*/  FADD R18, R18, R11 ;  /* 0x0000000b12127221 */ /* 0x020fce0000000000 */
.L_x_4:
[----:B------:R-:W-:Y:S05]  /*0b50*/  BRA.U !UP0, `(.L_x_2) ;  /* 0x00000001084c7547 */ /* 0x000fea000b800000 */
[----:B------:R-:W1:Y:S01]  /*0b60*/  LDCU.64 UR10, c[0x0][0x380] ;  /* 0x00007000ff0a77ac */ /* 0x000e620008000a00 */
[----:B------:R-:W-:Y:S01]  /*0b70*/  MOV R4, R12 ;  /* 0x0000000c00047202 */ /* 0x000fe20000000f00 */
[----:B------:R-:W-:Y:S02]  /*0b80*/  IMAD.MOV.U32 R5, RZ, RZ, RZ ;  /* 0x000000ffff057224 */ /* 0x000fe400078e00ff */
[C---:B------:R-:W-:Y:S02]  /*0b90*/  IMAD R9, R0.reuse, UR6, RZ ;  /* 0x0000000600097c24 */ /* 0x040fe4000f8e02ff */
[----:B------:R-:W-:-:S05]  /*0ba0*/  IMAD.WIDE.U32 R4, R0, UR5, R4 ;  /* 0x0000000500047c25 */ /* 0x000fca000f8e0004 */
[----:B------:R-:W-:Y:S02]  /*0bb0*/  IADD3 R5, PT, PT, R5, R9, RZ ;  /* 0x0000000905057210 */ /* 0x000fe40007ffe0ff */
[----:B-1----:R-:W-:-:S04]  /*0bc0*/  LEA R7, P0, R4, UR10, 0x2 ;  /* 0x0000000a04077c11 */ /* 0x002fc8000f8010ff */
[----:B------:R-:W-:-:S09]  /*0bd0*/  LEA.HI.X R6, R4, UR11, R5, 0x2, P0 ;  /* 0x0000000b04067c11 */ /* 0x000fd200080f1405 */
.L_x_5:
[----:B------:R-:W-:Y:S01]  /*0be0*/  MOV R5, R6 ;  /* 0x0000000600057202 */ /* 0x000fe20000000f00 */
[----:B------:R-:W-:-:S05]  /*0bf0*/  IMAD.MOV.U32 R4, RZ, RZ, R7 ;  /* 0x000000ffff047224 */ /* 0x000fca00078e0007 */
[----:B0-----:R-:W2:Y:S01]  /*0c00*/  LDG.E R5, desc[UR8][R4.64] ;  /* 0x0000000804057981 */ /* 0x001ea2000c1e1900 */
[----:B------:R-:W-:Y:S01]  /*0c10*/  UIADD3 UR7, UP0, UPT, UR7, -0x1, URZ ;  /* 0xffffffff07077890 */ /* 0x000fe2000ff1e0ff */
[----:B------:R-:W-:-:S03]  /*0c20*/  LEA R7, P0, R0, R7, 0x2 ;  /* 0x0000000700077211 */ /* 0x000fc600078010ff */
[----:B------:R-:W-:Y:S01]  /*0c30*/  UIADD3.X UR4, UPT, UPT, UR4, -0x1, URZ, UP0, !UPT ;  /* 0xffffffff04047890 */ /* 0x000fe200087fe4ff */
[----:B------:R-:W-:Y:S01]  /*0c40*/  LEA.HI.X R6, R0, R6, RZ, 0x2, P0 ;  /* 0x0000000600067211 */ /* 0x000fe200000f14ff */
[----:B------:R-:W-:-:S04]  /*0c50*/  UISETP.NE.U32.AND UP0, UPT, UR7, URZ, UPT ;  /* 0x000000ff0700728c */ /* 0x000fc8000bf05070 */
[----:B------:R-:W-:Y:S01]  /*0c60*/  UISETP.NE.AND.EX UP0, UPT, UR4, URZ, UPT, UP0 ;  /* 0x000000ff0400728c */ /* 0x000fe2000bf05300 */
[----:B--2---:R-:W-:-:S08]  /*0c70*/  FADD R18, R5, R18 ;  /* 0x0000001205127221 */ /* 0x004fd00000000000 */
[----:B------:R-:W-:Y:S05]  /*0c80*/  BRA.U UP0, `(.L_x_5) ;  /* 0xfffffffd00d47547 */ /* 0x000fea000b83ffff */
.L_x_2:
[----:B------:R-:W1:Y:S02]  /*0c90*/  LDCU.64 UR4, c[0x0][0x388] ;  /* 0x00007100ff0477ac */ /* 0x000e640008000a00 */
[----:B-1----:R-:W-:-:S04]  /*0ca0*/  LEA R4, P0, R2, UR4, 0x2 ;  /* 0x0000000402047c11 */ /* 0x002fc8000f8010ff */
[----:B------:R-:W-:-:S05]  /*0cb0*/  LEA.HI.X R5, R2, UR5, R3, 0x2, P0 ;  /* 0x0000000502057c11 */ /* 0x000fca00080f1403 */
[----:B0-----:R-:W-:Y:S01]  /*0cc0*/  STG.E desc[UR8][R4.64], R18 ;  /* 0x0000001204007986 */ /* 0x001fe2000c101908 */
[----:B------:R-:W-:Y:S05]  /*0cd0*/  EXIT ;  /* 0x000000000000794d */ /* 0x000fea0003800000 */
.L_x_6:
[----:B------:R-:W-:-:S00]  /*0ce0*/  BRA `(.L_x_6) ;  /* 0xfffffffc00fc7947 */ /* 0x000fc0000383ffff */
[----:B------:R-:W-:-:S00]  /*0cf0*/  NOP ;  /* 0x0000000000007918 */ /* 0x000fc00000000000 */
        /* <DEDUP_REMOVED lines=8> */
.L_x_13:


//--------------------- .text._Z8row_sumsPKfPfm   --------------------------
	.section	.text._Z8row_sumsPKfPfm,"ax",@progbits
	.align	128
        .global         _Z8row_sumsPKfPfm
        .type           _Z8row_sumsPKfPfm,@function
        .size           _Z8row_sumsPKfPfm,(.L_x_14 - _Z8row_sumsPKfPfm)
        .other          _Z8row_sumsPKfPfm,@"STO_CUDA_ENTRY STV_DEFAULT"
_Z8row_sumsPKfPfm:
.text._Z8row_sumsPKfPfm:
[----:B------:R-:W-:Y:S01]  /*0000*/  LDC R1, c[0x0][0x37c] ;  /* 0x0000df00ff017b82 */ /* 0x000fe20000000800 */
[----:B------:R-:W0:Y:S07]  /*0010*/  S2R R7, SR_TID.X ;  /* 0x0000000000077919 */ /* 0x000e2e0000002100 */
[----:B------:R-:W1:Y:S01]  /*0020*/  S2UR UR4, SR_CTAID.X ;  /* 0x00000000000479c3 */ /* 0x000e620000002500 */
[----:B------:R-:W1:Y:S07]  /*0030*/  LDCU UR5, c[0x0][0x360] ;  /* 0x00006c00ff0577ac */ /* 0x000e6e0008000800 */
[----:B------:R-:W2:Y:S01]  /*0040*/  LDC.64 R2, c[0x0][0x390] ;  /* 0x0000e400ff027b82 */ /* 0x000ea20000000a00 */
[----:B-1----:R-:W-:-:S06]  /*0050*/  UIMAD UR4, UR4, UR5, URZ ;  /* 0x00000005040472a4 */ /* 0x002fcc000f8e02ff */
[----:B0-----:R-:W-:-:S05]  /*0060*/  VIADD R7, R7, UR4 ;  /* 0x0000000407077c36 */ /* 0x001fca0008000000 */
[----:B------:R-:W-:Y:S02]  /*0070*/  SHF.R.S32.HI R0, RZ, 0x1f, R7 ;  /* 0x0000001fff007819 */ /* 0x000fe40000011407 */
[----:B--2---:R-:W-:-:S04]  /*0080*/  ISETP.GE.U32.AND P0, PT, R7, R2, PT ;  /* 0x000000020700720c */ /* 0x004fc80003f06070 */
[----:B------:R-:W-:-:S13]  /*0090*/  ISETP.GE.U32.AND.EX P0, PT, R0, R3, PT, P0 ;  /* 0x000000030000720c */ /* 0x000fda0003f06100 */
[----:B------:R-:W-:Y:S05]  /*00a0*/  @P0 EXIT ;  /* 0x000000000000094d */ /* 0x000fea0003800000 */
[C---:B------:R-:W-:Y:S01]  /*00b0*/  ISETP.GE.U32.AND P1, PT, R2.reuse, 0x10, PT ;  /* 0x000000100200780c */ /* 0x040fe20003f26070 */
[----:B------:R-:W0:Y:S01]  /*00c0*/  LDCU.64 UR8, c[0x0][0x358] ;  /* 0x00006b00ff0877ac */ /* 0x000e220008000a00 */
[----:B------:R-:W-:Y:S01]  /*00d0*/  LOP3.LUT R25, R2, 0xf, RZ, 0xc0, !PT ;  /* 0x0000000f02197812 */ /* 0x000fe200078ec0ff */
[----:B------:R-:W-:Y:S01]  /*00e0*/  IMAD.MOV.U32 R6, RZ, RZ, RZ ;  /* 0x000000ffff067224 */ /* 0x000fe200078e00ff */
[----:B------:R-:W-:Y:S01]  /*00f0*/  ISETP.GE.U32.AND.EX P1, PT, R3, RZ, PT, P1 ;  /* 0x000000ff0300720c */ /* 0x000fe20003f26110 */
[----:B------:R-:W-:Y:S01]  /*0100*/  IMAD.MOV.U32 R3, RZ, RZ, RZ ;  /* 0x000000ffff037224 */ /* 0x000fe200078e00ff */
[----:B------:R-:W-:Y:S01]  /*0110*/  ISETP.NE.U32.AND P0, PT, R25, RZ, PT ;  /* 0x000000ff1900720c */ /* 0x000fe20003f05070 */
[----:B------:R-:W-:-:S03]  /*0120*/  IMAD.MOV.U32 R8, RZ, RZ, RZ ;  /* 0x000000ffff087224 */ /* 0x000fc600078e00ff */
[----:B------:R-:W-:-:S07]  /*0130*/  ISETP.NE.AND.EX P0, PT, RZ, RZ, PT, P0 ;  /* 0x000000ffff00720c */ /* 0x000fce0003f05300 */
[----:B------:R-:W-:Y:S06]  /*0140*/  @!P1 BRA `(.L_x_7) ;  /* 0x0000000000cc9947 */ /* 0x000fec0003800000 */
[----:B------:R-:W1:Y:S01]  /*0150*/  LDCU.64 UR6, c[0x0][0x380] ;  /* 0x00007000ff0677ac */ /* 0x000e620008000a00 */
[----:B------:R-:W2:Y:S01]  /*0160*/  LDC R8, c[0x0][0x394] ;  /* 0x0000e500ff087b82 */ /* 0x000ea20000000800 */
[----:B------:R-:W-:Y:S01]  /*0170*/  LOP3.LUT R6, R2, 0xfffffff0, RZ, 0xc0, !PT ;  /* 0xfffffff002067812 */ /* 0x000fe200078ec0ff */
[----:B------:R-:W-:-:S03]  /*0180*/  IMAD.MOV.U32 R3, RZ, RZ, RZ ;  /* 0x000000ffff037224 */ /* 0x000fc600078e00ff */
[----:B------:R-:W-:Y:S01]  /*0190*/  MOV R13, R6 ;  /* 0x00000006000d7202 */ /* 0x000fe20000000f00 */
[----:B-1----:R-:W-:-:S04]  /*01a0*/  ULEA UR5, UP0, UR4, UR6, 0x2 ;  /* 0x0000000604057291 */ /* 0x002fc8000f8010ff */
[----:B------:R-:W-:Y:S02]  /*01b0*/  ULEA.HI.X UR6, UR4, UR7, URZ, 0x2, UP0 ;  /* 0x0000000704067291 */ /* 0x000fe400080f14ff */
[----:B------:R-:W-:Y:S01]  /*01c0*/  UIADD3 UR5, UP0, UPT, UR5, 0x20, URZ ;  /* 0x0000002005057890 */ /* 0x000fe2000ff1e0ff */
[----:B--2---:R-:W-:-:S03]  /*01d0*/  IMAD.MOV.U32 R12, RZ, RZ, R8 ;  /* 0x000000ffff0c7224 */ /* 0x004fc600078e0008 */
[----:B------:R-:W-:Y:S02]  /*01e0*/  UIADD3.X UR6, UPT, UPT, URZ, UR6, URZ, UP0, !UPT ;  /* 0x00000006ff067290 */ /* 0x000fe400087fe4ff */
[----:B------:R-:W-:-:S04]  /*01f0*/  IMAD.U32 R4, RZ, RZ, UR5 ;  /* 0x00000005ff047e24 */ /* 0x000fc8000f8e00ff */
[----:B------:R-:W-:-:S07]  /*0200*/  IMAD.U32 R5, RZ, RZ, UR6 ;  /* 0x00000006ff057e24 */ /* 0x000fce000f8e00ff */
.L_x_8:
[----:B0-----:R-:W2:Y:S04]  /*0210*/  LDG.E R24, desc[UR8][R4.64+-0x20] ;  /* 0xffffe00804187981 */ /* 0x001ea8000c1e1900 */
[----:B------:R-:W3:Y:S04]  /*0220*/  LDG.E R23, desc[UR8][R4.64+-0x1c] ;  /* 0xffffe40804177981 */ /* 0x000ee8000c1e1900 */
[----:B------:R-:W4:Y:S04]  /*0230*/  LDG.E R26, desc[UR8][R4.64+-0x18] ;  /* 0xffffe808041a7981 */ /* 0x000f28000c1e1900 */
[----:B------:R-:W5:Y:S04]  /*0240*/  LDG.E R22, desc[UR8][R4.64+-0x14] ;  /* 0xffffec0804167981 */ /* 0x000f68000c1e1900 */
        /* <DEDUP_REMOVED lines=10> */
[----:B------:R-:W5:Y:S01]  /*02f0*/  LDG.E R11, desc[UR8][R4.64+0x18] ;  /* 0x00001808040b7981 */ /* 0x000f62000c1e1900 */
[----:B--2---:R-:W-:-:S03]  /*0300*/  FADD R24, R24, R3 ;  /* 0x0000000318187221 */ /* 0x004fc60000000000 */
[----:B------:R0:W2:Y:S01]  /*0310*/  LDG.E R3, desc[UR8][R4.64+0x1c] ;  /* 0x00001c0804037981 */ /* 0x0000a2000c1e1900 */
[----:B------:R-:W-:Y:S01]  /*0320*/  IADD3 R13, P1, PT, R13, -0x10, RZ ;  /* 0xfffffff00d0d7810 */ /* 0x000fe20007f3e0ff */
[----:B---3--:R-:W-:-:S03]  /*0330*/  FADD R23, R24, R23 ;  /* 0x0000001718177221 */ /* 0x008fc60000000000 */
[----:B------:R-:W-:Y:S01]  /*0340*/  IADD3.X R12, PT, PT, R12, -0x1, RZ, P1, !PT ;  /* 0xffffffff0c0c7810 */ /* 0x000fe20000ffe4ff */
[----:B----4-:R-:W-:Y:S01]  /*0350*/  FADD R23, R23, R26 ;  /* 0x0000001a17177221 */ /* 0x010fe20000000000 */
[----:B------:R-:W-:-:S03]  /*0360*/  ISETP.NE.U32.AND P1, PT, R13, RZ, PT ;  /* 0x000000ff0d00720c */ /* 0x000fc60003f25070 */
[----:B-----5:R-:W-:Y:S01]  /*0370*/  FADD R22, R23, R22 ;  /* 0x0000001617167221 */ /* 0x020fe20000000000 */
[----:B------:R-:W-:Y:S02]  /*0380*/  ISETP.NE.AND.EX P1, PT, R12, RZ, PT, P1 ;  /* 0x000000ff0c00720c */ /* 0x000fe40003f25310 */
[----:B0-----:R-:W-:Y:S01]  /*0390*/  IADD3 R4, P2, PT, R4, 0x40, RZ ;  /* 0x0000004004047810 */ /* 0x001fe20007f5e0ff */
[----:B------:R-:W-:-:S04]  /*03a0*/  FADD R21, R22, R21 ;  /* 0x0000001516157221 */ /* 0x000fc80000000000 */
[----:B------:R-:W-:Y:S01]  /*03b0*/  FADD R20, R21, R20 ;  /* 0x0000001415147221 */ /* 0x000fe20000000000 */
[----:B------:R-:W-:-:S03]  /*03c0*/  IMAD.X R5, RZ, RZ, R5, P2 ;  /* 0x000000ffff057224 */ /* 0x000fc600010e0605 */
[----:B------:R-:W-:-:S04]  /*03d0*/  FADD R19, R20, R19 ;  /* 0x0000001314137221 */ /* 0x000fc80000000000 */
        /* <DEDUP_REMOVED lines=8> */
[----:B--2---:R-:W-:Y:S01]  /*0460*/  FADD R3, R10, R3 ;  /* 0x000000030a037221 */ /* 0x004fe20000000000 */
[----:B------:R-:W-:Y:S06]  /*0470*/  @P1 BRA `(.L_x_8) ;  /* 0xfffffffc00641947 */ /* 0x000fec000383ffff */
.L_x_7:
[----:B------:R-:W-:Y:S05]  /*0480*/  @!P0 BRA `(.L_x_9) ;  /* 0x0000000400088947 */ /* 0x000fea0003800000 */
[----:B------:R-:W-:Y:S02]  /*0490*/  ISETP.GE.U32.AND P1, PT, R25, 0x8, PT ;  /* 0x000000081900780c */ /* 0x000fe40003f26070 */
[----:B------:R-:W-:Y:S02]  /*04a0*/  LOP3.LUT R11, R2, 0x7, RZ, 0xc0, !PT ;  /* 0x00000007020b7812 */ /* 0x000fe400078ec0ff */
[----:B------:R-:W-:Y:S02]  /*04b0*/  ISETP.GE.U32.AND.EX P1, PT, RZ, RZ, PT, P1 ;  /* 0x000000ffff00720c */ /* 0x000fe40003f26110 */
[----:B------:R-:W-:-:S04]  /*04c0*/  ISETP.NE.U32.AND P0, PT, R11, RZ, PT ;  /* 0x000000ff0b00720c */ /* 0x000fc80003f05070 */
[----:B------:R-:W-:-:S07]  /*04d0*/  ISETP.NE.AND.EX P0, PT, RZ, RZ, PT, P0 ;  /* 0x000000ffff00720c */ /* 0x000fce0003f05300 */
[----:B------:R-:W-:Y:S06]  /*04e0*/  @!P1 BRA `(.L_x_10) ;  /* 0x00000000005c9947 */ /* 0x000fec0003800000 */
[----:B------:R-:W1:Y:S01]  /*04f0*/  LDC.64 R12, c[0x0][0x380] ;  /* 0x0000e000ff0c7b82 */ /* 0x000e620000000a00 */
[----:B------:R-:W-:-:S04]  /*0500*/  IADD3 R5, P1, PT, R6, UR4, RZ ;  /* 0x0000000406057c10 */ /* 0x000fc8000ff3e0ff */
[----:B------:R-:W-:Y:S02]  /*0510*/  IADD3.X R10, PT, PT, RZ, R8, RZ, P1, !PT ;  /* 0x00000008ff0a7210 */ /* 0x000fe40000ffe4ff */
[----:B-1----:R-:W-:-:S04]  /*0520*/  LEA R4, P1, R5, R12, 0x2 ;  /* 0x0000000c05047211 */ /* 0x002fc800078210ff */
[----:B------:R-:W-:-:S05]  /*0530*/  LEA.HI.X R5, R5, R13, R10, 0x2, P1 ;  /* 0x0000000d05057211 */ /* 0x000fca00008f140a */
[----:B0-----:R-:W2:Y:S04]  /*0540*/  LDG.E R10, desc[UR8][R4.64] ;  /* 0x00000008040a7981 */ /* 0x001ea8000c1e1900 */
[----:B------:R-:W3:Y:S04]  /*0550*/  LDG.E R9, desc[UR8][R4.64+0x4] ;  /* 0x0000040804097981 */ /* 0x000ee8000c1e1900 */
[----:B------:R-:W4:Y:S04]  /*0560*/  LDG.E R12, desc[UR8][R4.64+0x8] ;  /* 0x00000808040c7981 */ /* 0x000f28000c1e1900 */
[----:B------:R-:W5:Y:S04]  /*0570*/  LDG.E R14, desc[UR8][R4.64+0xc] ;  /* 0x00000c08040e7981 */ /* 0x000f68000c1e1900 */
[----:B------:R-:W5:Y:S04]  /*0580*/  LDG.E R16, desc[UR8][R4.64+0x10] ;  /* 0x0000100804107981 */ /* 0x000f68000c1e1900 */
[----:B------:R-:W5:Y:S04]  /*0590*/  LDG.E R18, desc[UR8][R4.64+0x14] ;  /* 0x0000140804127981 */ /* 0x000f68000c1e1900 */
[----:B------:R-:W5:Y:S04]  /*05a0*/  LDG.E R20, desc[UR8][R4.64+0x18] ;  /* 0x0000180804147981 */ /* 0x000f68000c1e1900 */
[----:B------:R-:W5:Y:S01]  /*05b0*/  LDG.E R22, desc[UR8][R4.64+0x1c] ;  /* 0x00001c0804167981 */ /* 0x000f62000c1e1900 */
[----:B------:R-:W-:-:S05]  /*05c0*/  IADD3 R6, P1, PT, R6, 0x8, RZ ;  /* 0x0000000806067810 */ /* 0x000fca0007f3e0ff */
[----:B------:R-:W-:Y:S02]  /*05d0*/  IMAD.X R8, RZ, RZ, R8, P1 ;  /* 0x000000ffff087224 */ /* 0x000fe400008e0608 */
        /* <DEDUP_REMOVED lines=8> */
.L_x_10:
[----:B------:R-:W-:Y:S05]  /*0660*/  @!P0 BRA `(.L_x_9) ;  /* 0x0000000000908947 */ /* 0x000fea0003800000 */
[----:B------:R-:W-:-:S04]  /*0670*/  ISETP.GE.U32.AND P0, PT, R11, 0x4, PT ;  /* 0x000000040b00780c */ /* 0x000fc80003f06070 */
[----:B------:R-:W-:-:S13]  /*0680*/  ISETP.GE.U32.AND.EX P0, PT, RZ, RZ, PT, P0 ;  /* 0x000000ffff00720c */ /* 0x000fda0003f06100 */
[----:B------:R-:W1:Y:S01]  /*0690*/  @P0 LDC.64 R12, c[0x0][0x380] ;  /* 0x0000e000ff0c0b82 */ /* 0x000e620000000a00 */
[----:B------:R-:W-:-:S05]  /*06a0*/  @P0 IADD3 R5, P1, PT, R6, UR4, RZ ;  /* 0x0000000406050c10 */ /* 0x000fca000ff3e0ff */
[----:B------:R-:W-:Y:S01]  /*06b0*/  @P0 IMAD.X R10, RZ, RZ, R8, P1 ;  /* 0x000000ffff0a0224 */ /* 0x000fe200008e0608 */
[----:B-1----:R-:W-:-:S04]  /*06c0*/  @P0 LEA R4, P1, R5, R12, 0x2 ;  /* 0x0000000c05040211 */ /* 0x002fc800078210ff */
[----:B------:R-:W-:-:S05]  /*06d0*/  @P0 LEA.HI.X R5, R5, R13, R10, 0x2, P1 ;  /* 0x0000000d05050211 */ /* 0x000fca00008f140a */
[----:B0-----:R-:W2:Y:S04]  /*06e0*/  @P0 LDG.E R12, desc[UR8][R4.64] ;  /* 0x00000008040c0981 */ /* 0x001ea8000c1e1900 */
[----:B------:R-:W3:Y:S04]  /*06f0*/  @P0 LDG.E R11, desc[UR8][R4.64+0x4] ;  /* 0x00000408040b0981 */ /* 0x000ee8000c1e1900 */
[----:B------:R-:W4:Y:S04]  /*0700*/  @P0 LDG.E R14, desc[UR8][R4.64+0x8] ;  /* 0x00000808040e0981 */ /* 0x000f28000c1e1900 */
[----:B------:R-:W5:Y:S01]  /*0710*/  @P0 LDG.E R16, desc[UR8][R4.64+0xc] ;  /* 0x00000c0804100981 */ /* 0x000f62000c1e1900 */
[----:B------:R-:W-:Y:S01]  /*0720*/  LOP3.LUT R9, R2, 0x3, RZ, 0xc0, !PT ;  /* 0x0000000302097812 */ /* 0x000fe200078ec0ff */
[----:B------:R-:W-:Y:S01]  /*0730*/  IMAD.MOV.U32 R10, RZ, RZ, RZ ;  /* 0x000000ffff0a7224 */ /* 0x000fe200078e00ff */
[----:B------:R-:W-:-:S02]  /*0740*/  @P0 IADD3 R6, P2, PT, R6, 0x4, RZ ;  /* 0x0000000406060810 */ /* 0x000fc40007f5e0ff */
[----:B------:R-:W-:Y:S02]  /*0750*/  ISETP.NE.U32.AND P1, PT, R9, RZ, PT ;  /* 0x000000ff0900720c */ /* 0x000fe40003f25070 */
[----:B------:R-:W-:Y:S02]  /*0760*/  @P0 IADD3.X R8, PT, PT, RZ, R8, RZ, P2, !PT ;  /* 0x00000008ff080210 */ /* 0x000fe400017fe4ff */
[----:B------:R-:W-:Y:S01]  /*0770*/  ISETP.NE.AND.EX P1, PT, R10, RZ, PT, P1 ;  /* 0x000000ff0a00720c */ /* 0x000fe20003f25310 */
[----:B--2---:R-:W-:-:S04]  /*0780*/  @P0 FADD R12, R3, R12 ;  /* 0x0000000c030c0221 */ /* 0x004fc80000000000 */
[----:B---3--:R-:W-:-:S04]  /*0790*/  @P0 FADD R11, R12, R11 ;  /* 0x0000000b0c0b0221 */ /* 0x008fc80000000000 */
[----:B----4-:R-:W-:-:S04]  /*07a0*/  @P0 FADD R11, R11, R14 ;  /* 0x0000000e0b0b0221 */ /* 0x010fc80000000000 */
[----:B-----5:R-:W-:Y:S01]  /*07b0*/  @P0 FADD R3, R11, R16 ;  /* 0x000000100b030221 */ /* 0x020fe20000000000 */
[----:B------:R-:W-:Y:S06]  /*07c0*/  @!P1 BRA `(.L_x_9) ;  /* 0x0000000000389947 */ /* 0x000fec0003800000 */
[----:B------:R-:W0:Y:S01]  /*07d0*/  LDC.64 R12, c[0x0][0x380] ;  /* 0x0000e000ff0c7b82 */ /* 0x000e220000000a00 */
[----:B------:R-:W-:-:S05]  /*07e0*/  IADD3 R5, P0, PT, R6, UR4, RZ ;  /* 0x0000000406057c10 */ /* 0x000fca000ff1e0ff */
[----:B------:R-:W-:Y:S01]  /*07f0*/  IMAD.X R8, RZ, RZ, R8, P0 ;  /* 0x000000ffff087224 */ /* 0x000fe200000e0608 */
[----:B0-----:R-:W-:-:S04]  /*0800*/  LEA R4, P1, R5, R12, 0x2 ;  /* 0x0000000c05047211 */ /* 0x001fc800078210ff */
[----:B------:R-:W-:-:S09]  /*0810*/  LEA.HI.X R5, R5, R13, R8, 0x2, P1 ;  /* 0x0000000d05057211 */ /* 0x000fd200008f1408 */
.L_x_11:
[----:B------:R0:W2:Y:S01]  /*0820*/  LDG.E R2, desc[UR8][R4.64] ;  /* 0x0000000804027981 */ /* 0x0000a2000c1e1900 */
[----:B------:R-:W-:-:S04]  /*0830*/  IADD3 R9, P0, PT, R9, -0x1, RZ ;  /* 0xffffffff09097810 */ /* 0x000fc80007f1e0ff */
[----:B------:R-:W-:Y:S02]  /*0840*/  IADD3.X R10, PT, PT, R10, -0x1, RZ, P0, !PT ;  /* 0xffffffff0a0a7810 */ /* 0x000fe400007fe4ff */
[----:B------:R-:W-:Y:S02]  /*0850*/  ISETP.NE.U32.AND P0, PT, R9, RZ, PT ;  /* 0x000000ff0900720c */ /* 0x000fe40003f05070 */
[----:B0-----:R-:W-:Y:S02]  /*0860*/  IADD3 R4, P1, PT, R4, 0x4, RZ ;  /* 0x0000000404047810 */ /* 0x001fe40007f3e0ff */
[----:B------:R-:W-:-:S03]  /*0870*/  ISETP.NE.AND.EX P0, PT, R10, RZ, PT, P0 ;  /* 0x000000ff0a00720c */ /* 0x000fc60003f05300 */
[----:B------:R-:W-:Y:S02]  /*0880*/  IMAD.X R5, RZ, RZ, R5, P1 ;  /* 0x000000ffff057224 */ /* 0x000fe400008e0605 */
[----:B--2---:R-:W-:-:S08]  /*0890*/  FADD R3, R2, R3 ;  /* 0x0000000302037221 */ /* 0x004fd00000000000 */
[----:B------:R-:W-:Y:S05]  /*08a0*/  @P0 BRA `(.L_x_11) ;  /* 0xfffffffc00dc0947 */ /* 0x000fea000383ffff */
.L_x_9:
[----:B------:R-:W1:Y:S02]  /*08b0*/  LDCU.64 UR6, c[0x0][0x388] ;  /* 0x00007100ff0677ac */ /* 0x000e640008000a00 */
[----:B-1----:R-:W-:-:S04]  /*08c0*/  LEA R4, P0, R7, UR6, 0x2 ;  /* 0x0000000607047c11 */ /* 0x002fc8000f8010ff */
[----:B------:R-:W-:-:S05]  /*08d0*/  LEA.HI.X R5, R7, UR7, R0, 0x2, P0 ;  /* 0x0000000707057c11 */ /* 0x000fca00080f1400 */
[----:B0-----:R-:W-:Y:S01]  /*08e0*/  STG.E desc[UR8][R4.64], R3 ;  /* 0x0000000304007986 */ /* 0x001fe2000c101908 */
[----:B------:R-:W-:Y:S05]  /*08f0*/  EXIT ;  /* 0x000000000000794d */ /* 0x000fea0003800000 */
.L_x_12:
        /* <DEDUP_REMOVED lines=16> */
.L_x_14:


//--------------------- .nv.shared.reserved.0     --------------------------
	.section	.nv.shared.reserved.0,"aw",@nobits
	.weak		__nv_reservedSMEM_offset_0_alias
	.size		__nv_reservedSMEM_offset_0_alias, 0, 64
	.other		__nv_reservedSMEM_offset_0_alias,@"STO_CUDA_RESERVED_SHARED STV_DEFAULT"
__nv_reservedSMEM_offset_0_alias:
	.zero		0
	.zero		64


//--------------------- .nv.constant0._Z11column_sumsPKfPfm --------------------------
	.section	.nv.constant0._Z11column_sumsPKfPfm,"a",@progbits
	.sectionflags	@""
	.align	4
.nv.constant0._Z11column_sumsPKfPfm:
	.zero		920


//--------------------- .nv.constant0._Z8row_sumsPKfPfm --------------------------
	.section	.nv.constant0._Z8row_sumsPKfPfm,"a",@progbits
	.sectionflags	@""
	.align	4
.nv.constant0._Z8row_sumsPKfPfm:
	.zero		920


//--------------------- SYMBOLS --------------------------

	.type		.nv.reservedSmem.offset0,@object
	.size		.nv.reservedSmem.offset0,0x4
